	.headerflags	@"EF_CUDA_TEXMODE_UNIFIED EF_CUDA_64BIT_ADDRESS EF_CUDA_SM89 EF_CUDA_VIRTUAL_SM(EF_CUDA_SM89)"
	.elftype	@"ET_EXEC"


//--------------------- .nv.info                  --------------------------
	.section	.nv.info,"",@"SHT_CUDA_INFO"
	.align	4


	//----- nvinfo : EIATTR_REGCOUNT
	.align		4
        /*0000*/ 	.byte	0x04, 0x2f
        /*0002*/ 	.short	(.L_1 - .L_0)
	.align		4
.L_0:
        /*0004*/ 	.word	index@(triton__0d1d2d3d4de5de)
        /*0008*/ 	.word	0x00000024


	//----- nvinfo : EIATTR_MAX_STACK_SIZE
	.align		4
.L_1:
        /*000c*/ 	.byte	0x04, 0x23
        /*000e*/ 	.short	(.L_3 - .L_2)
	.align		4
.L_2:
        /*0010*/ 	.word	index@(triton__0d1d2d3d4de5de)
        /*0014*/ 	.word	0x00000000


	//----- nvinfo : EIATTR_MIN_STACK_SIZE
	.align		4
.L_3:
        /*0018*/ 	.byte	0x04, 0x12
        /*001a*/ 	.short	(.L_5 - .L_4)
	.align		4
.L_4:
        /*001c*/ 	.word	index@(triton__0d1d2d3d4de5de)
        /*0020*/ 	.word	0x00000000


	//----- nvinfo : EIATTR_FRAME_SIZE
	.align		4
.L_5:
        /*0024*/ 	.byte	0x04, 0x11
        /*0026*/ 	.short	(.L_7 - .L_6)
	.align		4
.L_6:
        /*0028*/ 	.word	index@(triton__0d1d2d3d4de5de)
        /*002c*/ 	.word	0x00000000
.L_7:


//--------------------- .nv.info.triton__0d1d2d3d4de5de --------------------------
	.section	.nv.info.triton__0d1d2d3d4de5de,"",@"SHT_CUDA_INFO"
	.align	4


	//----- nvinfo : EIATTR_CUDA_API_VERSION
	.align		4
        /*0000*/ 	.byte	0x04, 0x37
        /*0002*/ 	.short	(.L_9 - .L_8)
.L_8:
        /*0004*/ 	.word	0x0000007b


	//----- nvinfo : EIATTR_PARAM_CBANK
	.align		4
.L_9:
        /*0008*/ 	.byte	0x04, 0x0a
        /*000a*/ 	.short	(.L_11 - .L_10)
	.align		4
.L_10:
        /*000c*/ 	.word	index@(.nv.constant0.triton__0d1d2d3d4de5de)
        /*0010*/ 	.short	0x0160
        /*0012*/ 	.short	0x0028


	//----- nvinfo : EIATTR_CBANK_PARAM_SIZE
	.align		4
.L_11:
        /*0014*/ 	.byte	0x03, 0x19
        /*0016*/ 	.short	0x0028


	//----- nvinfo : EIATTR_KPARAM_INFO
	.align		4
        /*0018*/ 	.byte	0x04, 0x17
        /*001a*/ 	.short	(.L_13 - .L_12)
.L_12:
        /*001c*/ 	.word	0x00000000
        /*0020*/ 	.short	0x0005
        /*0022*/ 	.short	0x0024
        /*0024*/ 	.byte	0x00, 0xf0, 0x11, 0x00


	//----- nvinfo : EIATTR_KPARAM_INFO
	.align		4
.L_13:
        /*0028*/ 	.byte	0x04, 0x17
        /*002a*/ 	.short	(.L_15 - .L_14)
.L_14:
        /*002c*/ 	.word	0x00000000
        /*0030*/ 	.short	0x0004
        /*0032*/ 	.short	0x0020
        /*0034*/ 	.byte	0x00, 0xf0, 0x11, 0x00


	//----- nvinfo : EIATTR_KPARAM_INFO
	.align		4
.L_15:
        /*0038*/ 	.byte	0x04, 0x17
        /*003a*/ 	.short	(.L_17 - .L_16)
.L_16:
        /*003c*/ 	.word	0x00000000
        /*0040*/ 	.short	0x0003
        /*0042*/ 	.short	0x0018
        /*0044*/ 	.byte	0x00, 0xf0, 0x21, 0x00


	//----- nvinfo : EIATTR_KPARAM_INFO
	.align		4
.L_17:
        /*0048*/ 	.byte	0x04, 0x17
        /*004a*/ 	.short	(.L_19 - .L_18)
.L_18:
        /*004c*/ 	.word	0x00000000
        /*0050*/ 	.short	0x0002
        /*0052*/ 	.short	0x0010
        /*0054*/ 	.byte	0x00, 0xf0, 0x21, 0x00


	//----- nvinfo : EIATTR_KPARAM_INFO
	.align		4
.L_19:
        /*0058*/ 	.byte	0x04, 0x17
        /*005a*/ 	.short	(.L_21 - .L_20)
.L_20:
        /*005c*/ 	.word	0x00000000
        /*0060*/ 	.short	0x0001
        /*0062*/ 	.short	0x0008
        /*0064*/ 	.byte	0x00, 0xf0, 0x21, 0x00


	//----- nvinfo : EIATTR_KPARAM_INFO
	.align		4
.L_21:
        /*0068*/ 	.byte	0x04, 0x17
        /*006a*/ 	.short	(.L_23 - .L_22)
.L_22:
        /*006c*/ 	.word	0x00000000
        /*0070*/ 	.short	0x0000
        /*0072*/ 	.short	0x0000
        /*0074*/ 	.byte	0x00, 0xf0, 0x21, 0x00


	//----- nvinfo : EIATTR_MAXREG_COUNT
	.align		4
.L_23:
        /*0078*/ 	.byte	0x03, 0x1b
        /*007a*/ 	.short	0x00ff


	//----- nvinfo : EIATTR_COOP_GROUP_MASK_REGIDS
	.align		4
        /*007c*/ 	.byte	0x04, 0x29
        /*007e*/ 	.short	(.L_25 - .L_24)


	//   ....[0]....
.L_24:
        /*0080*/ 	.word	0xffffffff


	//   ....[1]....
        /*0084*/ 	.word	0xffffffff


	//   ....[2]....
        /*0088*/ 	.word	0xffffffff


	//   ....[3]....
        /*008c*/ 	.word	0xffffffff


	//   ....[4]....
        /*0090*/ 	.word	0xffffffff


	//   ....[5]....
        /*0094*/ 	.word	0xffffffff


	//   ....[6]....
        /*0098*/ 	.word	0xffffffff


	//   ....[7]....
        /*009c*/ 	.word	0xffffffff


	//----- nvinfo : EIATTR_COOP_GROUP_INSTR_OFFSETS
	.align		4
.L_25:
        /*00a0*/ 	.byte	0x04, 0x28
        /*00a2*/ 	.short	(.L_27 - .L_26)


	//   ....[0]....
.L_26:
        /*00a4*/ 	.word	0x00000500


	//   ....[1]....
        /*00a8*/ 	.word	0x00000520


	//   ....[2]....
        /*00ac*/ 	.word	0x00000540


	//   ....[3]....
        /*00b0*/ 	.word	0x00000560


	//   ....[4]....
        /*00b4*/ 	.word	0x00000580


	//   ....[5]....
        /*00b8*/ 	.word	0x000005d0


	//   ....[6]....
        /*00bc*/ 	.word	0x000005f0


	//   ....[7]....
        /*00c0*/ 	.word	0x00000620


	//----- nvinfo : EIATTR_EXIT_INSTR_OFFSETS
	.align		4
.L_27:
        /*00c4*/ 	.byte	0x04, 0x1c
        /*00c6*/ 	.short	(.L_29 - .L_28)


	//   ....[0]....
.L_28:
        /*00c8*/ 	.word	0x000006b0


	//   ....[1]....
        /*00cc*/ 	.word	0x000006d0


	//----- nvinfo : EIATTR_MAX_THREADS
	.align		4
.L_29:
        /*00d0*/ 	.byte	0x04, 0x05
        /*00d2*/ 	.short	(.L_31 - .L_30)
.L_30:
        /*00d4*/ 	.word	0x00000100
        /*00d8*/ 	.word	0x00000001
        /*00dc*/ 	.word	0x00000001
.L_31:


//--------------------- .nv.rel.action            --------------------------
	.section	.nv.rel.action,"",@"SHT_CUDA_RELOCINFO"
	.align	8
	.sectionentsize	8
        /*0000*/ 	.byte	0x73, 0x00, 0x00, 0x00, 0x00, 0x00, 0x00, 0x00, 0x00, 0x00, 0x00, 0x11, 0x25, 0x00, 0x05, 0x36


//--------------------- .nv.constant0.triton__0d1d2d3d4de5de --------------------------
	.section	.nv.constant0.triton__0d1d2d3d4de5de,"a",@progbits
	.align	4
.nv.constant0.triton__0d1d2d3d4de5de:
	.zero		392


//--------------------- .text.triton__0d1d2d3d4de5de --------------------------
	.section	.text.triton__0d1d2d3d4de5de,"ax",@progbits
	.sectionflags	@"SHF_BARRIERS=1"
	.sectioninfo	@"SHI_REGISTERS=36"
	.align	128
        .global         triton__0d1d2d3d4de5de
        .type           triton__0d1d2d3d4de5de,@function
        .size           triton__0d1d2d3d4de5de,(.L_x_1 - triton__0d1d2d3d4de5de)
        .other          triton__0d1d2d3d4de5de,@"STO_CUDA_ENTRY STV_DEFAULT"
triton__0d1d2d3d4de5de:
.text.triton__0d1d2d3d4de5de:
[----:B------:R-:W-:-:S02]  /*0000*/  IMAD.MOV.U32 R1, RZ, RZ, c[0x0][0x28] ;  /* 0x00000a00ff017624 */ /* 0x000fc400078e00ff */
[----:B------:R-:W0:Y:S01]  /*0010*/  S2R R16, SR_TID.X ;  /* 0x0000000000107919 */ /* 0x000e220000002100 */
[----:B------:R-:W-:Y:S01]  /*0020*/  MOV R8, 0x2 ;  /* 0x0000000200087802 */ /* 0x000fe20000000f00 */
[----:B------:R-:W-:Y:S01]  /*0030*/  ULDC.64 UR4, c[0x0][0x118] ;  /* 0x0000460000047ab9 */ /* 0x000fe20000000a00 */
[----:B------:R-:W-:Y:S01]  /*0040*/  PRMT R19, RZ, 0x7610, R19 ;  /* 0x00007610ff137816 */ /* 0x000fe20000000013 */
[----:B------:R-:W1:Y:S01]  /*0050*/  S2R R15, SR_CTAID.X ;  /* 0x00000000000f7919 */ /* 0x000e620000002500 */
[----:B------:R-:W-:Y:S02]  /*0060*/  PRMT R18, RZ, 0x7610, R18 ;  /* 0x00007610ff127816 */ /* 0x000fe40000000012 */
[----:B0-----:R-:W-:Y:S02]  /*0070*/  LOP3.LUT R0, R16, 0xff, RZ, 0xc0, !PT ;  /* 0x000000ff10007812 */ /* 0x001fe400078ec0ff */
[----:B-1----:R-:W-:-:S03]  /*0080*/  ISETP.GE.AND P0, PT, R15, 0x900, PT ;  /* 0x000009000f00780c */ /* 0x002fc60003f06270 */
[----:B------:R-:W-:-:S05]  /*0090*/  IMAD R9, R0, 0x900, R15 ;  /* 0x0000090000097824 */ /* 0x000fca00078e020f */
[----:B------:R-:W-:Y:S01]  /*00a0*/  IADD3 R29, R9, 0x90000, RZ ;  /* 0x00090000091d7810 */ /* 0x000fe20007ffe0ff */
[----:B------:R-:W-:-:S04]  /*00b0*/  IMAD.MOV.U32 R14, RZ, RZ, 0x4 ;  /* 0x00000004ff0e7424 */ /* 0x000fc800078e00ff */
[----:B------:R-:W-:-:S04]  /*00c0*/  IMAD.WIDE R4, R29, R8, c[0x0][0x168] ;  /* 0x00005a001d047625 */ /* 0x000fc800078e0208 */
[----:B------:R-:W-:Y:S01]  /*00d0*/  IMAD.WIDE R2, R29, R8, c[0x0][0x160] ;  /* 0x000058001d027625 */ /* 0x000fe200078e0208 */
[----:B------:R0:W2:Y:S01]  /*00e0*/  @!P0 LDG.E.U16 R19, [R4.64] ;  /* 0x0000000404138981 */ /* 0x0000a2000c1e1500 */
[----:B------:R-:W-:-:S03]  /*00f0*/  MOV R22, RZ ;  /* 0x000000ff00167202 */ /* 0x000fc60000000f00 */
[----:B------:R1:W3:Y:S01]  /*0100*/  @!P0 LDG.E.U16 R18, [R2.64] ;  /* 0x0000000402128981 */ /* 0x0002e2000c1e1500 */
[----:B------:R-:W-:Y:S01]  /*0110*/  PRMT R21, RZ, 0x7610, R21 ;  /* 0x00007610ff157816 */ /* 0x000fe20000000015 */
[----:B------:R-:W-:Y:S01]  /*0120*/  IMAD.WIDE R28, R29, R14, c[0x0][0x170] ;  /* 0x00005c001d1c7625 */ /* 0x000fe200078e020e */
[----:B------:R-:W-:Y:S02]  /*0130*/  PRMT R20, RZ, 0x7610, R20 ;  /* 0x00007610ff147816 */ /* 0x000fe40000000014 */
[C---:B------:R-:W-:Y:S01]  /*0140*/  IADD3 R31, R9.reuse, 0x120000, RZ ;  /* 0x00120000091f7810 */ /* 0x040fe20007ffe0ff */
[CC--:B------:R-:W-:Y:S01]  /*0150*/  IMAD.WIDE R10, R9.reuse, R8.reuse, c[0x0][0x168] ;  /* 0x00005a00090a7625 */ /* 0x0c0fe200078e0208 */
[C---:B------:R-:W-:Y:S01]  /*0160*/  IADD3 R33, R9.reuse, 0x1b0000, RZ ;  /* 0x001b000009217810 */ /* 0x040fe20007ffe0ff */
[----:B------:R4:W5:Y:S02]  /*0170*/  @!P0 LDG.E R22, [R28.64] ;  /* 0x000000041c168981 */ /* 0x000964000c1e1900 */
[-C--:B------:R-:W-:Y:S01]  /*0180*/  IMAD.WIDE R6, R9, R8.reuse, c[0x0][0x160] ;  /* 0x0000580009067625 */ /* 0x080fe200078e0208 */
[----:B------:R-:W-:Y:S01]  /*0190*/  PRMT R25, RZ, 0x7610, R25 ;  /* 0x00007610ff197816 */ /* 0x000fe20000000019 */
[----:B------:R0:W5:Y:S01]  /*01a0*/  @!P0 LDG.E.U16 R21, [R10.64] ;  /* 0x000000040a158981 */ /* 0x000162000c1e1500 */
[----:B------:R-:W-:Y:S01]  /*01b0*/  PRMT R23, RZ, 0x7610, R23 ;  /* 0x00007610ff177816 */ /* 0x000fe20000000017 */
[----:B------:R-:W-:-:S02]  /*01c0*/  IMAD.WIDE R12, R31, R8, c[0x0][0x160] ;  /* 0x000058001f0c7625 */ /* 0x000fc400078e0208 */
[----:B------:R4:W5:Y:S02]  /*01d0*/  @!P0 LDG.E.U16 R20, [R6.64] ;  /* 0x0000000406148981 */ /* 0x000964000c1e1500 */
[-C--:B-1----:R-:W-:Y:S01]  /*01e0*/  IMAD.WIDE R2, R31, R8.reuse, c[0x0][0x168] ;  /* 0x00005a001f027625 */ /* 0x082fe200078e0208 */
[----:B------:R-:W-:Y:S01]  /*01f0*/  PRMT R24, RZ, 0x7610, R24 ;  /* 0x00007610ff187816 */ /* 0x000fe20000000018 */
[----:B------:R1:W5:Y:S01]  /*0200*/  @!P0 LDG.E.U16 R25, [R12.64] ;  /* 0x000000040c198981 */ /* 0x000362000c1e1500 */
[----:B------:R-:W-:Y:S01]  /*0210*/  PRMT R26, RZ, 0x7610, R26 ;  /* 0x00007610ff1a7816 */ /* 0x000fe2000000001a */
[CC--:B0-----:R-:W-:Y:S02]  /*0220*/  IMAD.WIDE R4, R33.reuse, R8.reuse, c[0x0][0x160] ;  /* 0x0000580021047625 */ /* 0x0c1fe400078e0208 */
[----:B------:R0:W5:Y:S02]  /*0230*/  @!P0 LDG.E.U16 R23, [R2.64] ;  /* 0x0000000402178981 */ /* 0x000164000c1e1500 */
[----:B----4-:R-:W-:-:S04]  /*0240*/  IMAD.WIDE R6, R33, R8, c[0x0][0x168] ;  /* 0x00005a0021067625 */ /* 0x010fc800078e0208 */
[----:B------:R-:W-:Y:S01]  /*0250*/  IMAD.MOV.U32 R27, RZ, RZ, RZ ;  /* 0x000000ffff1b7224 */ /* 0x000fe200078e00ff */
[----:B------:R-:W-:Y:S01]  /*0260*/  CS2R R28, SRZ ;  /* 0x00000000001c7805 */ /* 0x000fe2000001ff00 */
[-C--:B------:R-:W-:Y:S01]  /*0270*/  IMAD.WIDE R8, R9, R14.reuse, c[0x0][0x170] ;  /* 0x00005c0009087625 */ /* 0x080fe200078e020e */
[----:B------:R4:W4:Y:S03]  /*0280*/  @!P0 LDG.E.U16 R24, [R4.64] ;  /* 0x0000000404188981 */ /* 0x000926000c1e1500 */
[-C--:B------:R-:W-:Y:S01]  /*0290*/  IMAD.WIDE R10, R31, R14.reuse, c[0x0][0x170] ;  /* 0x00005c001f0a7625 */ /* 0x080fe200078e020e */
[----:B------:R-:W4:Y:S04]  /*02a0*/  @!P0 LDG.E.U16 R26, [R6.64] ;  /* 0x00000004061a8981 */ /* 0x000f28000c1e1500 */
[----:B------:R0:W4:Y:S01]  /*02b0*/  @!P0 LDG.E R27, [R8.64] ;  /* 0x00000004081b8981 */ /* 0x000122000c1e1900 */
[----:B-1----:R-:W-:-:S03]  /*02c0*/  IMAD.WIDE R12, R33, R14, c[0x0][0x170] ;  /* 0x00005c00210c7625 */ /* 0x002fc600078e020e */
[----:B------:R-:W4:Y:S04]  /*02d0*/  @!P0 LDG.E R28, [R10.64] ;  /* 0x000000040a1c8981 */ /* 0x000f28000c1e1900 */
[----:B------:R-:W4:Y:S01]  /*02e0*/  @!P0 LDG.E R29, [R12.64] ;  /* 0x000000040c1d8981 */ /* 0x000f22000c1e1900 */
[C---:B------:R-:W-:Y:S02]  /*02f0*/  LOP3.LUT P1, RZ, R16.reuse, 0x1f, RZ, 0xc0, !PT ;  /* 0x0000001f10ff7812 */ /* 0x040fe4000782c0ff */
[----:B------:R-:W-:Y:S02]  /*0300*/  ISETP.GE.AND P2, PT, R16, 0x8, PT ;  /* 0x000000081000780c */ /* 0x000fe40003f46270 */
[----:B0-----:R-:W-:-:S04]  /*0310*/  SHF.R.U32.HI R8, RZ, 0x3, R16 ;  /* 0x00000003ff087819 */ /* 0x001fc80000011610 */
[----:B------:R-:W-:Y:S02]  /*0320*/  LOP3.LUT R8, R8, 0x1c, RZ, 0xc0, !PT ;  /* 0x0000001c08087812 */ /* 0x000fe400078ec0ff */
[----:B--2---:R-:W-:Y:S02]  /*0330*/  SEL R19, R19, RZ, !P0 ;  /* 0x000000ff13137207 */ /* 0x004fe40004000000 */
[----:B---3--:R-:W-:Y:S02]  /*0340*/  SEL R18, R18, RZ, !P0 ;  /* 0x000000ff12127207 */ /* 0x008fe40004000000 */
[----:B------:R-:W-:-:S03]  /*0350*/  SHF.L.U32 R19, R19, 0x10, RZ ;  /* 0x0000001013137819 */ /* 0x000fc600000006ff */
[----:B------:R-:W-:Y:S01]  /*0360*/  IMAD.U32 R2, R18, 0x10000, RZ ;  /* 0x0001000012027824 */ /* 0x000fe200078e00ff */
[----:B-----5:R-:W-:-:S03]  /*0370*/  SEL R3, R22, RZ, !P0 ;  /* 0x000000ff16037207 */ /* 0x020fc60004000000 */
[----:B------:R-:W-:Y:S01]  /*0380*/  FADD R2, R2, R19 ;  /* 0x0000001302027221 */ /* 0x000fe20000000000 */
[----:B------:R-:W-:Y:S02]  /*0390*/  SEL R21, R21, RZ, !P0 ;  /* 0x000000ff15157207 */ /* 0x000fe40004000000 */
[----:B------:R-:W-:Y:S01]  /*03a0*/  SEL R20, R20, RZ, !P0 ;  /* 0x000000ff14147207 */ /* 0x000fe20004000000 */
[----:B------:R-:W-:Y:S01]  /*03b0*/  FMUL R3, R3, R2 ;  /* 0x0000000203037220 */ /* 0x000fe20000400000 */
[----:B------:R-:W-:Y:S02]  /*03c0*/  SHF.L.U32 R21, R21, 0x10, RZ ;  /* 0x0000001015157819 */ /* 0x000fe400000006ff */
[----:B------:R-:W-:Y:S01]  /*03d0*/  SEL R25, R25, RZ, !P0 ;  /* 0x000000ff19197207 */ /* 0x000fe20004000000 */
[----:B------:R-:W-:Y:S01]  /*03e0*/  IMAD.U32 R2, R20, 0x10000, RZ ;  /* 0x0001000014027824 */ /* 0x000fe200078e00ff */
[----:B------:R-:W-:-:S03]  /*03f0*/  SEL R23, R23, RZ, !P0 ;  /* 0x000000ff17177207 */ /* 0x000fc60004000000 */
[----:B------:R-:W-:Y:S01]  /*0400*/  FADD R2, R2, R21 ;  /* 0x0000001502027221 */ /* 0x000fe20000000000 */
[----:B----4-:R-:W-:Y:S01]  /*0410*/  SHF.L.U32 R4, R25, 0x10, RZ ;  /* 0x0000001019047819 */ /* 0x010fe200000006ff */
[----:B------:R-:W-:Y:S01]  /*0420*/  IMAD.U32 R23, R23, 0x10000, RZ ;  /* 0x0001000017177824 */ /* 0x000fe200078e00ff */
[----:B------:R-:W-:Y:S02]  /*0430*/  SEL R24, R24, RZ, !P0 ;  /* 0x000000ff18187207 */ /* 0x000fe40004000000 */
[----:B------:R-:W-:Y:S02]  /*0440*/  SEL R26, R26, RZ, !P0 ;  /* 0x000000ff1a1a7207 */ /* 0x000fe40004000000 */
[----:B------:R-:W-:-:S03]  /*0450*/  SEL R6, R27, RZ, !P0 ;  /* 0x000000ff1b067207 */ /* 0x000fc60004000000 */
[----:B------:R-:W-:Y:S01]  /*0460*/  IMAD.U32 R5, R26, 0x10000, RZ ;  /* 0x000100001a057824 */ /* 0x000fe200078e00ff */
[----:B------:R-:W-:Y:S01]  /*0470*/  SHF.L.U32 R24, R24, 0x10, RZ ;  /* 0x0000001018187819 */ /* 0x000fe200000006ff */
[----:B------:R-:W-:Y:S01]  /*0480*/  FADD R4, R4, R23 ;  /* 0x0000001704047221 */ /* 0x000fe20000000000 */
[----:B------:R-:W-:Y:S01]  /*0490*/  SEL R28, R28, RZ, !P0 ;  /* 0x000000ff1c1c7207 */ /* 0x000fe20004000000 */
[----:B------:R-:W-:Y:S02]  /*04a0*/  FFMA R3, R6, R2, R3 ;  /* 0x0000000206037223 */ /* 0x000fe40000000003 */
[----:B------:R-:W-:Y:S01]  /*04b0*/  FADD R2, R24, R5 ;  /* 0x0000000518027221 */ /* 0x000fe20000000000 */
[----:B------:R-:W-:Y:S01]  /*04c0*/  SEL R29, R29, RZ, !P0 ;  /* 0x000000ff1d1d7207 */ /* 0x000fe20004000000 */
[----:B------:R-:W-:-:S04]  /*04d0*/  FFMA R4, R28, R4, R3 ;  /* 0x000000041c047223 */ /* 0x000fc80000000003 */
[----:B------:R-:W-:-:S05]  /*04e0*/  FFMA R2, R29, R2, R4 ;  /* 0x000000021d027223 */ /* 0x000fca0000000004 */
[----:B------:R-:W-:-:S05]  /*04f0*/  FSEL R2, R2, RZ, !P0 ;  /* 0x000000ff02027208 */ /* 0x000fca0004000000 */
[----:B------:R-:W0:Y:S02]  /*0500*/  SHFL.BFLY PT, R3, R2, 0x10, 0x1f ;  /* 0x0e001f0002037f89 */ /* 0x000e2400000e0000 */
[----:B0-----:R-:W-:-:S05]  /*0510*/  FADD R3, R2, R3 ;  /* 0x0000000302037221 */ /* 0x001fca0000000000 */
        /* <DEDUP_REMOVED lines=8> */
[----:B------:R-:W-:Y:S04]  /*05a0*/  @!P1 STS [R8], R7 ;  /* 0x0000000708009388 */ /* 0x000fe80000000800 */
[----:B------:R-:W-:Y:S06]  /*05b0*/  BAR.SYNC 0x0 ;  /* 0x0000000000007b1d */ /* 0x000fec0000000000 */
[----:B------:R-:W0:Y:S04]  /*05c0*/  @!P2 LDS R17, [R16.X4] ;  /* 0x000000001011a984 */ /* 0x000e280000004800 */
[----:B0-----:R-:W0:Y:S02]  /*05d0*/  SHFL.BFLY PT, R2, R17, 0x4, 0x1f ;  /* 0x0c801f0011027f89 */ /* 0x001e2400000e0000 */
[----:B0-----:R-:W-:-:S05]  /*05e0*/  FADD R2, R17, R2 ;  /* 0x0000000211027221 */ /* 0x001fca0000000000 */
[----:B------:R-:W0:Y:S01]  /*05f0*/  SHFL.BFLY PT, R3, R2, 0x2, 0x1f ;  /* 0x0c401f0002037f89 */ /* 0x000e2200000e0000 */
[----:B------:R-:W-:Y:S01]  /*0600*/  LOP3.LUT P1, RZ, R16, 0x7, RZ, 0xc0, !PT ;  /* 0x0000000710ff7812 */ /* 0x000fe2000782c0ff */
[----:B0-----:R-:W-:-:S05]  /*0610*/  FADD R3, R2, R3 ;  /* 0x0000000302037221 */ /* 0x001fca0000000000 */
[----:B------:R-:W0:Y:S01]  /*0620*/  SHFL.BFLY PT, R4, R3, 0x1, 0x1f ;  /* 0x0c201f0003047f89 */ /* 0x000e2200000e0000 */
[----:B------:R-:W-:Y:S01]  /*0630*/  ISETP.LT.AND P1, PT, R16, 0x8, !P1 ;  /* 0x000000081000780c */ /* 0x000fe20004f21270 */
[----:B0-----:R-:W-:-:S12]  /*0640*/  FADD R5, R3, R4 ;  /* 0x0000000403057221 */ /* 0x001fd80000000000 */
[----:B------:R-:W-:Y:S04]  /*0650*/  @P1 STS [R16.X4], R5 ;  /* 0x0000000510001388 */ /* 0x000fe80000004800 */
[----:B------:R-:W-:Y:S06]  /*0660*/  BAR.SYNC 0x0 ;  /* 0x0000000000007b1d */ /* 0x000fec0000000000 */
[----:B------:R-:W0:Y:S01]  /*0670*/  LDS R4, [RZ] ;  /* 0x00000000ff047984 */ /* 0x000e220000000800 */
[----:B------:R-:W-:Y:S01]  /*0680*/  ISETP.EQ.AND P0, PT, R0, RZ, !P0 ;  /* 0x000000ff0000720c */ /* 0x000fe20004702270 */
[----:B------:R-:W-:Y:S01]  /*0690*/  IMAD.WIDE R14, R15, R14, c[0x0][0x178] ;  /* 0x00005e000f0e7625 */ /* 0x000fe200078e020e */
[----:B0-----:R-:W-:-:S11]  /*06a0*/  FADD R7, RZ, R4 ;  /* 0x00000004ff077221 */ /* 0x001fd60000000000 */
[----:B------:R-:W-:Y:S05]  /*06b0*/  @!P0 EXIT ;  /* 0x000000000000894d */ /* 0x000fea0003800000 */
[----:B------:R-:W-:Y:S01]  /*06c0*/  STG.E [R14.64], R7 ;  /* 0x000000070e007986 */ /* 0x000fe2000c101904 */
[----:B------:R-:W-:Y:S05]  /*06d0*/  EXIT ;  /* 0x000000000000794d */ /* 0x000fea0003800000 */
.L_x_0:
[----:B------:R-:W-:-:S00]  /*06e0*/  BRA `(.L_x_0) ;  /* 0xfffffff000007947 */ /* 0x000fc0000383ffff */
[----:B------:R-:W-:-:S00]  /*06f0*/  NOP ;  /* 0x0000000000007918 */ /* 0x000fc00000000000 */
        /* <DEDUP_REMOVED lines=8> */
.L_x_1:


//--------------------- .nv.shared.triton__0d1d2d3d4de5de --------------------------
	.section	.nv.shared.triton__0d1d2d3d4de5de,"aw",@nobits
	.align	16
